	.headerflags	@"EF_CUDA_TEXMODE_UNIFIED EF_CUDA_64BIT_ADDRESS EF_CUDA_ACCELERATORS EF_CUDA_SM90 EF_CUDA_VIRTUAL_SM(EF_CUDA_SM90)"
	.elftype	@"ET_EXEC"


//--------------------- .nv.info                  --------------------------
	.section	.nv.info,"",@"SHT_CUDA_INFO"
	.align	4


	//----- nvinfo : EIATTR_REGCOUNT
	.align		4
        /*0000*/ 	.byte	0x04, 0x2f
        /*0002*/ 	.short	(.L_1 - .L_0)
	.align		4
.L_0:
        /*0004*/ 	.word	index@(triton_poi_fused__to_copy_add_arange_mul_25)
        /*0008*/ 	.word	0x00000009


	//----- nvinfo : EIATTR_MIN_STACK_SIZE
	.align		4
.L_1:
        /*000c*/ 	.byte	0x04, 0x12
        /*000e*/ 	.short	(.L_3 - .L_2)
	.align		4
.L_2:
        /*0010*/ 	.word	index@(triton_poi_fused__to_copy_add_arange_mul_25)
        /*0014*/ 	.word	0x00000000


	//----- nvinfo : EIATTR_FRAME_SIZE
	.align		4
.L_3:
        /*0018*/ 	.byte	0x04, 0x11
        /*001a*/ 	.short	(.L_5 - .L_4)
	.align		4
.L_4:
        /*001c*/ 	.word	index@(triton_poi_fused__to_copy_add_arange_mul_25)
        /*0020*/ 	.word	0x00000000


	//----- nvinfo : EIATTR_MIN_STACK_SIZE
	.align		4
.L_5:
        /*0024*/ 	.byte	0x04, 0x12
        /*0026*/ 	.short	(.L_7 - .L_6)
	.align		4
.L_6:
        /*0028*/ 	.word	index@(triton_poi_fused__to_copy_add_arange_mul_25)
        /*002c*/ 	.word	0x00000000
.L_7:


//--------------------- .nv.info.triton_poi_fused__to_copy_add_arange_mul_25 --------------------------
	.section	.nv.info.triton_poi_fused__to_copy_add_arange_mul_25,"",@"SHT_CUDA_INFO"
	.sectionflags	@""
	.align	4


	//----- nvinfo : EIATTR_CUDA_API_VERSION
	.align		4
        /*0000*/ 	.byte	0x04, 0x37
        /*0002*/ 	.short	(.L_9 - .L_8)
.L_8:
        /*0004*/ 	.word	0x0000007c


	//----- nvinfo : EIATTR_KPARAM_INFO
	.align		4
.L_9:
        /*0008*/ 	.byte	0x04, 0x17
        /*000a*/ 	.short	(.L_11 - .L_10)
.L_10:
        /*000c*/ 	.word	0x00000000
        /*0010*/ 	.short	0x0001
        /*0012*/ 	.short	0x0008
        /*0014*/ 	.byte	0x00, 0xf0, 0x11, 0x00


	//----- nvinfo : EIATTR_KPARAM_INFO
	.align		4
.L_11:
        /*0018*/ 	.byte	0x04, 0x17
        /*001a*/ 	.short	(.L_13 - .L_12)
.L_12:
        /*001c*/ 	.word	0x00000000
        /*0020*/ 	.short	0x0000
        /*0022*/ 	.short	0x0000
        /*0024*/ 	.byte	0x00, 0xf4, 0x21, 0x00


	//----- nvinfo : EIATTR_SPARSE_MMA_MASK
	.align		4
.L_13:
        /*0028*/ 	.byte	0x03, 0x50
        /*002a*/ 	.short	0x0000


	//----- nvinfo : EIATTR_MAXREG_COUNT
	.align		4
        /*002c*/ 	.byte	0x03, 0x1b
        /*002e*/ 	.short	0x00ff


	//----- nvinfo : EIATTR_EXIT_INSTR_OFFSETS
	.align		4
        /*0030*/ 	.byte	0x04, 0x1c
        /*0032*/ 	.short	(.L_15 - .L_14)


	//   ....[0]....
.L_14:
        /*0034*/ 	.word	0x000000d0


	//   ....[1]....
        /*0038*/ 	.word	0x00000100


	//----- nvinfo : EIATTR_REQNTID
	.align		4
.L_15:
        /*003c*/ 	.byte	0x04, 0x10
        /*003e*/ 	.short	(.L_17 - .L_16)
.L_16:
        /*0040*/ 	.word	0x00000020
        /*0044*/ 	.word	0x00000001
        /*0048*/ 	.word	0x00000001


	//----- nvinfo : EIATTR_CBANK_PARAM_SIZE
	.align		4
.L_17:
        /*004c*/ 	.byte	0x03, 0x19
        /*004e*/ 	.short	0x000c


	//----- nvinfo : EIATTR_PARAM_CBANK
	.align		4
        /*0050*/ 	.byte	0x04, 0x0a
        /*0052*/ 	.short	(.L_19 - .L_18)
	.align		4
.L_18:
        /*0054*/ 	.word	index@(.nv.constant0.triton_poi_fused__to_copy_add_arange_mul_25)
        /*0058*/ 	.short	0x0210
        /*005a*/ 	.short	0x000c


	//----- nvinfo : EIATTR_SW_WAR
	.align		4
.L_19:
        /*005c*/ 	.byte	0x04, 0x36
        /*005e*/ 	.short	(.L_21 - .L_20)
.L_20:
        /*0060*/ 	.word	0x00000008
.L_21:


//--------------------- .nv.callgraph             --------------------------
	.section	.nv.callgraph,"",@"SHT_CUDA_CALLGRAPH"
	.align	4
	.sectionentsize	8
	.align		4
        /*0000*/ 	.word	0x00000000
	.align		4
        /*0004*/ 	.word	0xffffffff
	.align		4
        /*0008*/ 	.word	0x00000000
	.align		4
        /*000c*/ 	.word	0xfffffffe
	.align		4
        /*0010*/ 	.word	0x00000000
	.align		4
        /*0014*/ 	.word	0xfffffffd
	.align		4
        /*0018*/ 	.word	0x00000000
	.align		4
        /*001c*/ 	.word	0xfffffffc


//--------------------- .text.triton_poi_fused__to_copy_add_arange_mul_25 --------------------------
	.section	.text.triton_poi_fused__to_copy_add_arange_mul_25,"ax",@progbits
	.align	128
        .global         triton_poi_fused__to_copy_add_arange_mul_25
        .type           triton_poi_fused__to_copy_add_arange_mul_25,@function
        .size           triton_poi_fused__to_copy_add_arange_mul_25,(.L_x_1 - triton_poi_fused__to_copy_add_arange_mul_25)
        .other          triton_poi_fused__to_copy_add_arange_mul_25,@"STO_CUDA_ENTRY STV_DEFAULT"
triton_poi_fused__to_copy_add_arange_mul_25:
.text.triton_poi_fused__to_copy_add_arange_mul_25:
[----:B------:R-:W0:Y:S02]  /*0000*/  LDC R1, c[0x0][0x28] ;  /* 0x00000a00ff017b82 */ /* 0x000e240000000800 */
[----:B------:R-:W1:Y:S01]  /*0010*/  S2R R6, SR_TID.X ;  /* 0x0000000000067919 */ /* 0x000e620000002100 */
[----:B------:R-:W2:Y:S01]  /*0020*/  LDC.64 R2, c[0x0][0x210] ;  /* 0x00008400ff027b82 */ /* 0x000ea20000000a00 */
[----:B------:R-:W3:Y:S01]  /*0030*/  S2R R5, SR_CTAID.X ;  /* 0x0000000000057919 */ /* 0x000ee20000002500 */
[C---:B-1----:R-:W-:Y:S02]  /*0040*/  LOP3.LUT R0, R6.reuse, 0x3, RZ, 0xc0, !PT ;  /* 0x0000000306007812 */ /* 0x042fe400078ec0ff */
[----:B------:R-:W-:-:S03]  /*0050*/  LOP3.LUT P0, RZ, R6, 0x1c, RZ, 0xc0, !PT ;  /* 0x0000001c06ff7812 */ /* 0x000fc6000780c0ff */
[----:B---3--:R-:W-:-:S04]  /*0060*/  IMAD R5, R5, 0x4, R0 ;  /* 0x0000000405057824 */ /* 0x008fc800078e0200 */
[C---:B--2---:R-:W-:Y:S01]  /*0070*/  IMAD.WIDE R2, R5.reuse, 0x8, R2 ;  /* 0x0000000805027825 */ /* 0x044fe200078e0202 */
[----:B------:R-:W-:Y:S02]  /*0080*/  I2FP.F32.S32 R0, R5 ;  /* 0x0000000500007245 */ /* 0x000fe40000201400 */
[----:B------:R-:W-:-:S03]  /*0090*/  ISETP.LT.AND P0, PT, R5, 0x4, !P0 ;  /* 0x000000040500780c */ /* 0x000fc60004701270 */
[----:B------:R-:W-:-:S04]  /*00a0*/  FMUL R0, R0, 0.5 ;  /* 0x3f00000000007820 */ /* 0x000fc80000400000 */
[----:B------:R-:W1:Y:S02]  /*00b0*/  F2I.TRUNC.NTZ R4, R0 ;  /* 0x0000000000047305 */ /* 0x000e64000020f100 */
[----:B-1----:R-:W-:-:S04]  /*00c0*/  SHF.R.S32.HI R5, RZ, 0x1f, R4 ;  /* 0x0000001fff057819 */ /* 0x002fc80000011404 */
[----:B------:R-:W-:Y:S05]  /*00d0*/  @!P0 EXIT ;  /* 0x000000000000894d */ /* 0x000fea0003800000 */
[----:B------:R-:W-:Y:S02]  /*00e0*/  ULDC.64 UR4, c[0x0][0x208] ;  /* 0x0000820000047ab9 */ /* 0x000fe40000000a00 */
[----:B------:R-:W-:Y:S01]  /*00f0*/  STG.E.64 desc[UR4][R2.64], R4 ;  /* 0x0000000402007986 */ /* 0x000fe2000c101b04 */
[----:B------:R-:W-:Y:S05]  /*0100*/  EXIT ;  /* 0x000000000000794d */ /* 0x000fea0003800000 */
.L_x_0:
[----:B------:R-:W-:-:S00]  /*0110*/  BRA `(.L_x_0) ;  /* 0xfffffffc00fc7947 */ /* 0x000fc0000383ffff */
[----:B------:R-:W-:-:S00]  /*0120*/  NOP ;  /* 0x0000000000007918 */ /* 0x000fc00000000000 */
        /* <DEDUP_REMOVED lines=13> */
.L_x_1:


//--------------------- .nv.constant0.triton_poi_fused__to_copy_add_arange_mul_25 --------------------------
	.section	.nv.constant0.triton_poi_fused__to_copy_add_arange_mul_25,"a",@progbits
	.sectionflags	@""
	.align	4
.nv.constant0.triton_poi_fused__to_copy_add_arange_mul_25:
	.zero		540
